//
// Generated by NVIDIA NVVM Compiler
//
// Compiler Build ID: CL-36424714
// Cuda compilation tools, release 13.0, V13.0.88
// Based on NVVM 20.0.0
//

.version 9.0
.target sm_100
.address_size 64

	// .globl	_Z21atomicAddSharedKernelPi
// _ZZ21atomicAddSharedKernelPiE10shared_sum has been demoted

.visible .entry _Z21atomicAddSharedKernelPi(
	.param .u64 .ptr .align 1 _Z21atomicAddSharedKernelPi_param_0
)
{
	.reg .pred 	%p<3>;
	.reg .b32 	%r<5>;
	.reg .b64 	%rd<3>;
	// demoted variable
	.shared .align 4 .u32 _ZZ21atomicAddSharedKernelPiE10shared_sum;
	ld.param.u64 	%rd1, [_Z21atomicAddSharedKernelPi_param_0];
	mov.u32 	%r1, %tid.x;
	setp.ne.s32 	%p1, %r1, 0;
	@%p1 bra 	$L__BB0_2;
	mov.b32 	%r2, 0;
	st.shared.u32 	[_ZZ21atomicAddSharedKernelPiE10shared_sum], %r2;
$L__BB0_2:
	setp.ne.s32 	%p2, %r1, 0;
	bar.sync 	0;
	atom.relaxed.shared.cas.b32 	%r3, [_ZZ21atomicAddSharedKernelPiE10shared_sum], 0, %r1;
	bar.sync 	0;
	@%p2 bra 	$L__BB0_4;
	ld.shared.u32 	%r4, [_ZZ21atomicAddSharedKernelPiE10shared_sum];
	cvta.to.global.u64 	%rd2, %rd1;
	st.global.u32 	[%rd2], %r4;
$L__BB0_4:
	ret;

}


// ===== COMPILED SASS (sm_100) =====

	.target	sm_100

	.elftype	@"ET_EXEC"


//--------------------- .note.nv.tkinfo           --------------------------
	.section	.note.nv.tkinfo,"",@"SHT_NOTE"
	.sectionflags	@"SHF_NOTE_NV_TKINFO"
	.tkinfo
        /*0018*/ 	.word	0x00000002
        /*0030*/ 	.string	""
        /*0030*/ 	.string	"ptxas"
        /*0030*/ 	.string	"Cuda compilation tools, release 13.0, V13.0.88"
        /*0030*/ 	.string	"Build cuda_13.0.r13.0/compiler.36424714_0"
        /*0030*/ 	.string	"-arch sm_100 -m 64 "



//--------------------- .note.nv.cuinfo           --------------------------
	.section	.note.nv.cuinfo,"",@"SHT_NOTE"
	.sectionflags	@"SHF_NOTE_NV_CUINFO"
        /*0018*/ 	.short	0x0002
        /*001a*/ 	.short	0x0064
        /*001c*/ 	.short	0x0082
	.zero		2


//--------------------- .nv.info                  --------------------------
	.section	.nv.info,"",@"SHT_CUDA_INFO"
	.align	4


	//----- nvinfo : EIATTR_REGCOUNT
	.align		4
        /*0000*/ 	.byte	0x04, 0x2f
        /*0002*/ 	.short	(.L_1 - .L_0)
	.align		4
.L_0:
        /*0004*/ 	.word	index@(_Z21atomicAddSharedKernelPi)
        /*0008*/ 	.word	0x00000008


	//----- nvinfo : EIATTR_FRAME_SIZE
	.align		4
.L_1:
        /*000c*/ 	.byte	0x04, 0x11
        /*000e*/ 	.short	(.L_3 - .L_2)
	.align		4
.L_2:
        /*0010*/ 	.word	index@(_Z21atomicAddSharedKernelPi)
        /*0014*/ 	.word	0x00000000


	//----- nvinfo : EIATTR_MIN_STACK_SIZE
	.align		4
.L_3:
        /*0018*/ 	.byte	0x04, 0x12
        /*001a*/ 	.short	(.L_5 - .L_4)
	.align		4
.L_4:
        /*001c*/ 	.word	index@(_Z21atomicAddSharedKernelPi)
        /*0020*/ 	.word	0x00000000
.L_5:


//--------------------- .nv.compat                --------------------------
	.section	.nv.compat,"",@"SHT_CUDA_COMPAT_INFO"
	.align	4
        /*0000*/ 	.byte	0x02, 0x09, 0x00, 0x00, 0x02, 0x02, 0x01, 0x00, 0x02, 0x05, 0x05, 0x00, 0x03, 0x07, 0x01, 0x01
        /*0010*/ 	.byte	0x02, 0x03, 0x00, 0x00, 0x02, 0x06, 0x01, 0x00, 0x04, 0x0b, 0x08, 0x00, 0x09, 0x00, 0x00, 0x00
        /*0020*/ 	.byte	0x00, 0x00, 0x00, 0x00


//--------------------- .nv.info._Z21atomicAddSharedKernelPi --------------------------
	.section	.nv.info._Z21atomicAddSharedKernelPi,"",@"SHT_CUDA_INFO"
	.sectionflags	@""
	.align	4


	//----- nvinfo : EIATTR_CUDA_API_VERSION
	.align		4
        /*0000*/ 	.byte	0x04, 0x37
        /*0002*/ 	.short	(.L_7 - .L_6)
.L_6:
        /*0004*/ 	.word	0x00000082


	//----- nvinfo : EIATTR_KPARAM_INFO
	.align		4
.L_7:
        /*0008*/ 	.byte	0x04, 0x17
        /*000a*/ 	.short	(.L_9 - .L_8)
.L_8:
        /*000c*/ 	.word	0x00000000
        /*0010*/ 	.short	0x0000
        /*0012*/ 	.short	0x0000
        /*0014*/ 	.byte	0x00, 0xf5, 0x21, 0x00


	//----- nvinfo : EIATTR_SPARSE_MMA_MASK
	.align		4
.L_9:
        /*0018*/ 	.byte	0x03, 0x50
        /*001a*/ 	.short	0x0000


	//----- nvinfo : EIATTR_MAXREG_COUNT
	.align		4
        /*001c*/ 	.byte	0x03, 0x1b
        /*001e*/ 	.short	0x00ff


	//----- nvinfo : EIATTR_NUM_BARRIERS
	.align		4
        /*0020*/ 	.byte	0x02, 0x4c
        /*0022*/ 	.byte	0x01
	.zero		1


	//----- nvinfo : EIATTR_MERCURY_ISA_VERSION
	.align		4
        /*0024*/ 	.byte	0x03, 0x5f
        /*0026*/ 	.short	0x0101


	//----- nvinfo : EIATTR_VRC_CTA_INIT_COUNT
	.align		4
        /*0028*/ 	.byte	0x02, 0x4a
	.zero		1
	.zero		1


	//----- nvinfo : EIATTR_EXIT_INSTR_OFFSETS
	.align		4
        /*002c*/ 	.byte	0x04, 0x1c
        /*002e*/ 	.short	(.L_11 - .L_10)


	//   ....[0]....
.L_10:
        /*0030*/ 	.word	0x000000c0


	//   ....[1]....
        /*0034*/ 	.word	0x00000110


	//----- nvinfo : EIATTR_CBANK_PARAM_SIZE
	.align		4
.L_11:
        /*0038*/ 	.byte	0x03, 0x19
        /*003a*/ 	.short	0x0008


	//----- nvinfo : EIATTR_PARAM_CBANK
	.align		4
        /*003c*/ 	.byte	0x04, 0x0a
        /*003e*/ 	.short	(.L_13 - .L_12)
	.align		4
.L_12:
        /*0040*/ 	.word	index@(.nv.constant0._Z21atomicAddSharedKernelPi)
        /*0044*/ 	.short	0x0380
        /*0046*/ 	.short	0x0008


	//----- nvinfo : EIATTR_SW_WAR
	.align		4
.L_13:
        /*0048*/ 	.byte	0x04, 0x36
        /*004a*/ 	.short	(.L_15 - .L_14)
.L_14:
        /*004c*/ 	.word	0x00000008
.L_15:


//--------------------- .nv.callgraph             --------------------------
	.section	.nv.callgraph,"",@"SHT_CUDA_CALLGRAPH"
	.align	4
	.sectionentsize	8
	.align		4
        /*0000*/ 	.word	0x00000000
	.align		4
        /*0004*/ 	.word	0xffffffff
	.align		4
        /*0008*/ 	.word	0x00000000
	.align		4
        /*000c*/ 	.word	0xfffffffe
	.align		4
        /*0010*/ 	.word	0x00000000
	.align		4
        /*0014*/ 	.word	0xfffffffd
	.align		4
        /*0018*/ 	.word	0x00000000
	.align		4
        /*001c*/ 	.word	0xfffffffc


//--------------------- .text._Z21atomicAddSharedKernelPi --------------------------
	.section	.text._Z21atomicAddSharedKernelPi,"ax",@progbits
	.align	128
        .global         _Z21atomicAddSharedKernelPi
        .type           _Z21atomicAddSharedKernelPi,@function
        .size           _Z21atomicAddSharedKernelPi,(.L_x_1 - _Z21atomicAddSharedKernelPi)
        .other          _Z21atomicAddSharedKernelPi,@"STO_CUDA_ENTRY STV_DEFAULT"
_Z21atomicAddSharedKernelPi:
.text._Z21atomicAddSharedKernelPi:
[----:B------:R-:W-:Y:S01]  /*0000*/  LDC R1, c[0x0][0x37c] ;  /* 0x0000df00ff017b82 */ /* 0x000fe20000000800 */
[----:B------:R-:W0:Y:S07]  /*0010*/  S2R R3, SR_TID.X ;  /* 0x0000000000037919 */ /* 0x000e2e0000002100 */
[----:B------:R-:W1:Y:S01]  /*0020*/  S2UR UR5, SR_CgaCtaId ;  /* 0x00000000000579c3 */ /* 0x000e620000008800 */
[----:B------:R-:W-:Y:S01]  /*0030*/  UMOV UR4, 0x400 ;  /* 0x0000040000047882 */ /* 0x000fe20000000000 */
[----:B------:R-:W-:Y:S01]  /*0040*/  IMAD.MOV.U32 R2, RZ, RZ, RZ ;  /* 0x000000ffff027224 */ /* 0x000fe200078e00ff */
[----:B-1----:R-:W-:-:S06]  /*0050*/  ULEA UR4, UR5, UR4, 0x18 ;  /* 0x0000000405047291 */ /* 0x002fcc000f8ec0ff */
[----:B------:R-:W-:Y:S02]  /*0060*/  MOV R0, UR4 ;  /* 0x0000000400007c02 */ /* 0x000fe40008000f00 */
[----:B0-----:R-:W-:-:S13]  /*0070*/  ISETP.NE.AND P0, PT, R3, RZ, PT ;  /* 0x000000ff0300720c */ /* 0x001fda0003f05270 */
[----:B------:R-:W-:Y:S01]  /*0080*/  @!P0 STS [UR4], RZ ;  /* 0x000000ffff008988 */ /* 0x000fe20008000804 */
[----:B------:R-:W-:Y:S06]  /*0090*/  BAR.SYNC.DEFER_BLOCKING 0x0 ;  /* 0x0000000000007b1d */ /* 0x000fec0000010000 */
[----:B------:R0:W-:Y:S02]  /*00a0*/  ATOMS.CAS RZ, [R0], R2, R3 ;  /* 0x0000000200ff738d */ /* 0x0001e40000000003 */
[----:B------:R-:W-:Y:S06]  /*00b0*/  BAR.SYNC.DEFER_BLOCKING 0x0 ;  /* 0x0000000000007b1d */ /* 0x000fec0000010000 */
[----:B------:R-:W-:Y:S05]  /*00c0*/  @P0 EXIT ;  /* 0x000000000000094d */ /* 0x000fea0003800000 */
[----:B------:R-:W1:Y:S01]  /*00d0*/  LDS R5, [UR4] ;  /* 0x00000004ff057984 */ /* 0x000e620008000800 */
[----:B0-----:R-:W1:Y:S01]  /*00e0*/  LDC.64 R2, c[0x0][0x380] ;  /* 0x0000e000ff027b82 */ /* 0x001e620000000a00 */
[----:B------:R-:W1:Y:S02]  /*00f0*/  LDCU.64 UR6, c[0x0][0x358] ;  /* 0x00006b00ff0677ac */ /* 0x000e640008000a00 */
[----:B-1----:R-:W-:Y:S01]  /*0100*/  STG.E desc[UR6][R2.64], R5 ;  /* 0x0000000502007986 */ /* 0x002fe2000c101906 */
[----:B------:R-:W-:Y:S05]  /*0110*/  EXIT ;  /* 0x000000000000794d */ /* 0x000fea0003800000 */
.L_x_0:
[----:B------:R-:W-:-:S00]  /*0120*/  BRA `(.L_x_0) ;  /* 0xfffffffc00fc7947 */ /* 0x000fc0000383ffff */
[----:B------:R-:W-:-:S00]  /*0130*/  NOP ;  /* 0x0000000000007918 */ /* 0x000fc00000000000 */
        /* <DEDUP_REMOVED lines=12> */
.L_x_1:


//--------------------- .nv.shared._Z21atomicAddSharedKernelPi --------------------------
	.section	.nv.shared._Z21atomicAddSharedKernelPi,"aw",@nobits
	.sectionflags	@""
	.align	4
.nv.shared._Z21atomicAddSharedKernelPi:
	.zero		1028


//--------------------- .nv.shared.reserved.0     --------------------------
	.section	.nv.shared.reserved.0,"aw",@nobits
	.weak		__nv_reservedSMEM_offset_0_alias
	.size		__nv_reservedSMEM_offset_0_alias, 0, 64
	.other		__nv_reservedSMEM_offset_0_alias,@"STO_CUDA_RESERVED_SHARED STV_DEFAULT"
__nv_reservedSMEM_offset_0_alias:
	.zero		0
	.zero		64


//--------------------- .nv.constant0._Z21atomicAddSharedKernelPi --------------------------
	.section	.nv.constant0._Z21atomicAddSharedKernelPi,"a",@progbits
	.sectionflags	@""
	.align	4
.nv.constant0._Z21atomicAddSharedKernelPi:
	.zero		904


//--------------------- SYMBOLS --------------------------

	.type		.nv.reservedSmem.offset0,@object
	.size		.nv.reservedSmem.offset0,0x4
	.type		.nv.reservedSmem.cap,@object
	.size		.nv.reservedSmem.cap,0x4
